	.headerflags	@"EF_CUDA_TEXMODE_UNIFIED EF_CUDA_64BIT_ADDRESS EF_CUDA_ACCELERATORS EF_CUDA_SM90 EF_CUDA_VIRTUAL_SM(EF_CUDA_SM90)"
	.elftype	@"ET_EXEC"


//--------------------- .nv.info                  --------------------------
	.section	.nv.info,"",@"SHT_CUDA_INFO"
	.align	4


	//----- nvinfo : EIATTR_REGCOUNT
	.align		4
        /*0000*/ 	.byte	0x04, 0x2f
        /*0002*/ 	.short	(.L_3 - .L_2)
	.align		4
.L_2:
        /*0004*/ 	.word	index@(triton_poi_fused__native_batch_norm_legit_no_training_add_native_batch_norm_backward_relu_24)
        /*0008*/ 	.word	0x00000022


	//----- nvinfo : EIATTR_MIN_STACK_SIZE
	.align		4
.L_3:
        /*000c*/ 	.byte	0x04, 0x12
        /*000e*/ 	.short	(.L_5 - .L_4)
	.align		4
.L_4:
        /*0010*/ 	.word	index@(triton_poi_fused__native_batch_norm_legit_no_training_add_native_batch_norm_backward_relu_24)
        /*0014*/ 	.word	0x00000000


	//----- nvinfo : EIATTR_FRAME_SIZE
	.align		4
.L_5:
        /*0018*/ 	.byte	0x04, 0x11
        /*001a*/ 	.short	(.L_7 - .L_6)
	.align		4
.L_6:
        /*001c*/ 	.word	index@(triton_poi_fused__native_batch_norm_legit_no_training_add_native_batch_norm_backward_relu_24)
        /*0020*/ 	.word	0x00000000


	//----- nvinfo : EIATTR_MIN_STACK_SIZE
	.align		4
.L_7:
        /*0024*/ 	.byte	0x04, 0x12
        /*0026*/ 	.short	(.L_9 - .L_8)
	.align		4
.L_8:
        /*0028*/ 	.word	index@(triton_poi_fused__native_batch_norm_legit_no_training_add_native_batch_norm_backward_relu_24)
        /*002c*/ 	.word	0x00000000
.L_9:


//--------------------- .nv.info.triton_poi_fused__native_batch_norm_legit_no_training_add_native_batch_norm_backward_relu_24 --------------------------
	.section	.nv.info.triton_poi_fused__native_batch_norm_legit_no_training_add_native_batch_norm_backward_relu_24,"",@"SHT_CUDA_INFO"
	.sectionflags	@""
	.align	4


	//----- nvinfo : EIATTR_CUDA_API_VERSION
	.align		4
        /*0000*/ 	.byte	0x04, 0x37
        /*0002*/ 	.short	(.L_11 - .L_10)
.L_10:
        /*0004*/ 	.word	0x0000007c


	//----- nvinfo : EIATTR_KPARAM_INFO
	.align		4
.L_11:
        /*0008*/ 	.byte	0x04, 0x17
        /*000a*/ 	.short	(.L_13 - .L_12)
.L_12:
        /*000c*/ 	.word	0x00000000
        /*0010*/ 	.short	0x000a
        /*0012*/ 	.short	0x0050
        /*0014*/ 	.byte	0x00, 0xf0, 0x11, 0x00


	//----- nvinfo : EIATTR_KPARAM_INFO
	.align		4
.L_13:
        /*0018*/ 	.byte	0x04, 0x17
        /*001a*/ 	.short	(.L_15 - .L_14)
.L_14:
        /*001c*/ 	.word	0x00000000
        /*0020*/ 	.short	0x0009
        /*0022*/ 	.short	0x0048
        /*0024*/ 	.byte	0x00, 0xf4, 0x21, 0x00


	//----- nvinfo : EIATTR_KPARAM_INFO
	.align		4
.L_15:
        /*0028*/ 	.byte	0x04, 0x17
        /*002a*/ 	.short	(.L_17 - .L_16)
.L_16:
        /*002c*/ 	.word	0x00000000
        /*0030*/ 	.short	0x0008
        /*0032*/ 	.short	0x0040
        /*0034*/ 	.byte	0x00, 0xf4, 0x21, 0x00


	//----- nvinfo : EIATTR_KPARAM_INFO
	.align		4
.L_17:
        /*0038*/ 	.byte	0x04, 0x17
        /*003a*/ 	.short	(.L_19 - .L_18)
.L_18:
        /*003c*/ 	.word	0x00000000
        /*0040*/ 	.short	0x0007
        /*0042*/ 	.short	0x0038
        /*0044*/ 	.byte	0x00, 0xf4, 0x21, 0x00


	//----- nvinfo : EIATTR_KPARAM_INFO
	.align		4
.L_19:
        /*0048*/ 	.byte	0x04, 0x17
        /*004a*/ 	.short	(.L_21 - .L_20)
.L_20:
        /*004c*/ 	.word	0x00000000
        /*0050*/ 	.short	0x0006
        /*0052*/ 	.short	0x0030
        /*0054*/ 	.byte	0x00, 0xf4, 0x21, 0x00


	//----- nvinfo : EIATTR_KPARAM_INFO
	.align		4
.L_21:
        /*0058*/ 	.byte	0x04, 0x17
        /*005a*/ 	.short	(.L_23 - .L_22)
.L_22:
        /*005c*/ 	.word	0x00000000
        /*0060*/ 	.short	0x0005
        /*0062*/ 	.short	0x0028
        /*0064*/ 	.byte	0x00, 0xf4, 0x21, 0x00


	//----- nvinfo : EIATTR_KPARAM_INFO
	.align		4
.L_23:
        /*0068*/ 	.byte	0x04, 0x17
        /*006a*/ 	.short	(.L_25 - .L_24)
.L_24:
        /*006c*/ 	.word	0x00000000
        /*0070*/ 	.short	0x0004
        /*0072*/ 	.short	0x0020
        /*0074*/ 	.byte	0x00, 0xf4, 0x21, 0x00


	//----- nvinfo : EIATTR_KPARAM_INFO
	.align		4
.L_25:
        /*0078*/ 	.byte	0x04, 0x17
        /*007a*/ 	.short	(.L_27 - .L_26)
.L_26:
        /*007c*/ 	.word	0x00000000
        /*0080*/ 	.short	0x0003
        /*0082*/ 	.short	0x0018
        /*0084*/ 	.byte	0x00, 0xf4, 0x21, 0x00


	//----- nvinfo : EIATTR_KPARAM_INFO
	.align		4
.L_27:
        /*0088*/ 	.byte	0x04, 0x17
        /*008a*/ 	.short	(.L_29 - .L_28)
.L_28:
        /*008c*/ 	.word	0x00000000
        /*0090*/ 	.short	0x0002
        /*0092*/ 	.short	0x0010
        /*0094*/ 	.byte	0x00, 0xf4, 0x21, 0x00


	//----- nvinfo : EIATTR_KPARAM_INFO
	.align		4
.L_29:
        /*0098*/ 	.byte	0x04, 0x17
        /*009a*/ 	.short	(.L_31 - .L_30)
.L_30:
        /*009c*/ 	.word	0x00000000
        /*00a0*/ 	.short	0x0001
        /*00a2*/ 	.short	0x0008
        /*00a4*/ 	.byte	0x00, 0xf4, 0x21, 0x00


	//----- nvinfo : EIATTR_KPARAM_INFO
	.align		4
.L_31:
        /*00a8*/ 	.byte	0x04, 0x17
        /*00aa*/ 	.short	(.L_33 - .L_32)
.L_32:
        /*00ac*/ 	.word	0x00000000
        /*00b0*/ 	.short	0x0000
        /*00b2*/ 	.short	0x0000
        /*00b4*/ 	.byte	0x00, 0xf4, 0x21, 0x00


	//----- nvinfo : EIATTR_SPARSE_MMA_MASK
	.align		4
.L_33:
        /*00b8*/ 	.byte	0x03, 0x50
        /*00ba*/ 	.short	0x0000


	//----- nvinfo : EIATTR_MAXREG_COUNT
	.align		4
        /*00bc*/ 	.byte	0x03, 0x1b
        /*00be*/ 	.short	0x00ff


	//----- nvinfo : EIATTR_EXIT_INSTR_OFFSETS
	.align		4
        /*00c0*/ 	.byte	0x04, 0x1c
        /*00c2*/ 	.short	(.L_35 - .L_34)


	//   ....[0]....
.L_34:
        /*00c4*/ 	.word	0x00000990


	//----- nvinfo : EIATTR_REQNTID
	.align		4
.L_35:
        /*00c8*/ 	.byte	0x04, 0x10
        /*00ca*/ 	.short	(.L_37 - .L_36)
.L_36:
        /*00cc*/ 	.word	0x00000080
        /*00d0*/ 	.word	0x00000001
        /*00d4*/ 	.word	0x00000001


	//----- nvinfo : EIATTR_CBANK_PARAM_SIZE
	.align		4
.L_37:
        /*00d8*/ 	.byte	0x03, 0x19
        /*00da*/ 	.short	0x0054


	//----- nvinfo : EIATTR_PARAM_CBANK
	.align		4
        /*00dc*/ 	.byte	0x04, 0x0a
        /*00de*/ 	.short	(.L_39 - .L_38)
	.align		4
.L_38:
        /*00e0*/ 	.word	index@(.nv.constant0.triton_poi_fused__native_batch_norm_legit_no_training_add_native_batch_norm_backward_relu_24)
        /*00e4*/ 	.short	0x0210
        /*00e6*/ 	.short	0x0054


	//----- nvinfo : EIATTR_SW_WAR
	.align		4
.L_39:
        /*00e8*/ 	.byte	0x04, 0x36
        /*00ea*/ 	.short	(.L_41 - .L_40)
.L_40:
        /*00ec*/ 	.word	0x00000008
.L_41:


//--------------------- .nv.callgraph             --------------------------
	.section	.nv.callgraph,"",@"SHT_CUDA_CALLGRAPH"
	.align	4
	.sectionentsize	8
	.align		4
        /*0000*/ 	.word	0x00000000
	.align		4
        /*0004*/ 	.word	0xffffffff
	.align		4
        /*0008*/ 	.word	0x00000000
	.align		4
        /*000c*/ 	.word	0xfffffffe
	.align		4
        /*0010*/ 	.word	0x00000000
	.align		4
        /*0014*/ 	.word	0xfffffffd
	.align		4
        /*0018*/ 	.word	0x00000000
	.align		4
        /*001c*/ 	.word	0xfffffffc


//--------------------- .nv.constant4             --------------------------
	.section	.nv.constant4,"a",@progbits
	.align	8
	.align		8
.nv.constant4:
        /*0000*/ 	.dword	_$_str
	.align		8
        /*0008*/ 	.dword	_$_str_$_2


//--------------------- .text.triton_poi_fused__native_batch_norm_legit_no_training_add_native_batch_norm_backward_relu_24 --------------------------
	.section	.text.triton_poi_fused__native_batch_norm_legit_no_training_add_native_batch_norm_backward_relu_24,"ax",@progbits
	.align	128
        .global         triton_poi_fused__native_batch_norm_legit_no_training_add_native_batch_norm_backward_relu_24
        .type           triton_poi_fused__native_batch_norm_legit_no_training_add_native_batch_norm_backward_relu_24,@function
        .size           triton_poi_fused__native_batch_norm_legit_no_training_add_native_batch_norm_backward_relu_24,(.L_x_1 - triton_poi_fused__native_batch_norm_legit_no_training_add_native_batch_norm_backward_relu_24)
        .other          triton_poi_fused__native_batch_norm_legit_no_training_add_native_batch_norm_backward_relu_24,@"STO_CUDA_ENTRY STV_DEFAULT"
triton_poi_fused__native_batch_norm_legit_no_training_add_native_batch_norm_backward_relu_24:
.text.triton_poi_fused__native_batch_norm_legit_no_training_add_native_batch_norm_backward_relu_24:
[----:B------:R-:W-:Y:S01]  /*0000*/  LDC R1, c[0x0][0x28] ;  /* 0x00000a00ff017b82 */ /* 0x000fe20000000800 */
[----:B------:R-:W1:Y:S07]  /*0010*/  S2R R0, SR_TID.X ;  /* 0x0000000000007919 */ /* 0x000e6e0000002100 */
[----:B------:R-:W2:Y:S01]  /*0020*/  LDC.64 R4, c[0x0][0x238] ;  /* 0x00008e00ff047b82 */ /* 0x000ea20000000a00 */
[----:B------:R-:W-:Y:S01]  /*0030*/  ULDC.64 UR4, c[0x0][0x208] ;  /* 0x0000820000047ab9 */ /* 0x000fe20000000a00 */
[----:B------:R-:W3:Y:S06]  /*0040*/  S2R R3, SR_CTAID.X ;  /* 0x0000000000037919 */ /* 0x000eec0000002500 */
[----:B------:R-:W4:Y:S08]  /*0050*/  LDC.64 R8, c[0x0][0x210] ;  /* 0x00008400ff087b82 */ /* 0x000f300000000a00 */
[----:B------:R-:W5:Y:S01]  /*0060*/  LDC.64 R20, c[0x0][0x218] ;  /* 0x00008600ff147b82 */ /* 0x000f620000000a00 */
[----:B------:R-:W-:-:S07]  /*0070*/  HFMA2.MMA R22, -RZ, RZ, 1.625, 0 ;  /* 0x3e800000ff167435 */ /* 0x000fce00000001ff */
[----:B------:R-:W5:Y:S01]  /*0080*/  LDC.64 R28, c[0x0][0x220] ;  /* 0x00008800ff1c7b82 */ /* 0x000f620000000a00 */
[----:B-1----:R-:W-:Y:S02]  /*0090*/  SHF.L.U32 R0, R0, 0x2, RZ ;  /* 0x0000000200007819 */ /* 0x002fe400000006ff */
[----:B---3--:R-:W-:Y:S02]  /*00a0*/  SHF.R.S32.HI R2, RZ, 0x15, R3 ;  /* 0x00000015ff027819 */ /* 0x008fe40000011403 */
[----:B------:R-:W-:Y:S02]  /*00b0*/  LOP3.LUT R0, R0, 0x1fc, RZ, 0xc0, !PT ;  /* 0x000001fc00007812 */ /* 0x000fe400078ec0ff */
[----:B------:R-:W-:Y:S02]  /*00c0*/  SGXT R2, R2, 0x1 ;  /* 0x000000010202781a */ /* 0x000fe40000000200 */
[----:B------:R-:W-:-:S04]  /*00d0*/  LEA R3, R3, R0, 0xa ;  /* 0x0000000003037211 */ /* 0x000fc800078e50ff */
[----:B------:R-:W-:-:S04]  /*00e0*/  LEA.HI R2, R2, R3, RZ, 0x7 ;  /* 0x0000000302027211 */ /* 0x000fc800078f38ff */
[----:B------:R-:W-:-:S04]  /*00f0*/  LOP3.LUT R2, R2, 0xffffff80, RZ, 0xc0, !PT ;  /* 0xffffff8002027812 */ /* 0x000fc800078ec0ff */
[----:B------:R-:W-:-:S05]  /*0100*/  IADD3 R26, R3, -R2, RZ ;  /* 0x80000002031a7210 */ /* 0x000fca0007ffe0ff */
[----:B--2---:R-:W-:-:S06]  /*0110*/  IMAD.WIDE R4, R26, 0x4, R4 ;  /* 0x000000041a047825 */ /* 0x004fcc00078e0204 */
[----:B------:R-:W2:Y:S01]  /*0120*/  LDG.E.EL.128 R4, desc[UR4][R4.64] ;  /* 0x0000000404047981 */ /* 0x000ea2000c2e1d00 */
[----:B----4-:R-:W-:-:S04]  /*0130*/  IMAD.WIDE R8, R3, 0x4, R8 ;  /* 0x0000000403087825 */ /* 0x010fc800078e0208 */
[C---:B-----5:R-:W-:Y:S01]  /*0140*/  IMAD.WIDE R20, R3.reuse, 0x4, R20 ;  /* 0x0000000403147825 */ /* 0x060fe200078e0214 */
[----:B------:R-:W3:Y:S04]  /*0150*/  LDG.E.128 R16, desc[UR4][R8.64] ;  /* 0x0000000408107981 */ /* 0x000ee8000c1e1d00 */
[----:B------:R-:W3:Y:S01]  /*0160*/  LDG.E.128 R12, desc[UR4][R20.64] ;  /* 0x00000004140c7981 */ /* 0x000ee2000c1e1d00 */
[----:B0-----:R-:W-:-:S04]  /*0170*/  IMAD.WIDE R28, R3, 0x4, R28 ;  /* 0x00000004031c7825 */ /* 0x001fc800078e021c */
[----:B--2---:R-:W-:Y:S01]  /*0180*/  FADD R2, R5, 9.9999997473787516356e-06 ;  /* 0x3727c5ac05027421 */ /* 0x004fe20000000000 */
[----:B------:R-:W-:Y:S01]  /*0190*/  FADD R0, R4, 9.9999997473787516356e-06 ;  /* 0x3727c5ac04007421 */ /* 0x000fe20000000000 */
[----:B------:R-:W-:Y:S01]  /*01a0*/  FADD R6, R6, 9.9999997473787516356e-06 ;  /* 0x3727c5ac06067421 */ /* 0x000fe20000000000 */
[----:B------:R-:W-:Y:S02]  /*01b0*/  FADD R7, R7, 9.9999997473787516356e-06 ;  /* 0x3727c5ac07077421 */ /* 0x000fe40000000000 */
[----:B------:R-:W0:Y:S08]  /*01c0*/  MUFU.SQRT R10, R0 ;  /* 0x00000000000a7308 */ /* 0x000e300000002000 */
[----:B------:R-:W1:Y:S01]  /*01d0*/  MUFU.SQRT R2, R2 ;  /* 0x0000000200027308 */ /* 0x000e620000002000 */
[----:B0-----:R-:W-:-:S07]  /*01e0*/  FSETP.GT.AND P5, PT, R10, 8.50705917302346158658e+37, PT ;  /* 0x7e8000000a00780b */ /* 0x001fce0003fa4000 */
[----:B------:R-:W0:Y:S01]  /*01f0*/  MUFU.SQRT R23, R6 ;  /* 0x0000000600177308 */ /* 0x000e220000002000 */
[----:B------:R-:W-:Y:S02]  /*0200*/  FSETP.GEU.AND P6, PT, R10, 1.175494350822287508e-38, PT ;  /* 0x008000000a00780b */ /* 0x000fe40003fce000 */
[----:B------:R-:W-:Y:S02]  /*0210*/  FSEL R5, R22, 1, P5 ;  /* 0x3f80000016057808 */ /* 0x000fe40002800000 */
[----:B-1----:R-:W-:-:S03]  /*0220*/  FSETP.GT.AND P4, PT, R2, 8.50705917302346158658e+37, PT ;  /* 0x7e8000000200780b */ /* 0x002fc60003f84000 */
[----:B------:R-:W1:Y:S01]  /*0230*/  MUFU.SQRT R27, R7 ;  /* 0x00000007001b7308 */ /* 0x000e620000002000 */
[----:B------:R-:W-:Y:S01]  /*0240*/  FSETP.GEU.AND P3, PT, R2, 1.175494350822287508e-38, PT ;  /* 0x008000000200780b */ /* 0x000fe20003f6e000 */
[----:B------:R-:W-:-:S04]  /*0250*/  @P5 FMUL R10, R10, 0.25 ;  /* 0x3e8000000a0a5820 */ /* 0x000fc80000400000 */
[----:B------:R-:W-:Y:S01]  /*0260*/  @!P6 FMUL R5, R5, 16777216 ;  /* 0x4b8000000505e820 */ /* 0x000fe20000400000 */
[C---:B0-----:R-:W-:Y:S01]  /*0270*/  FSETP.GT.AND P2, PT, R23.reuse, 8.50705917302346158658e+37, PT ;  /* 0x7e8000001700780b */ /* 0x041fe20003f44000 */
[----:B------:R-:W-:Y:S01]  /*0280*/  @!P6 FMUL R10, R10, 16777216 ;  /* 0x4b8000000a0ae820 */ /* 0x000fe20000400000 */
[----:B------:R-:W-:Y:S01]  /*0290*/  FSETP.GEU.AND P0, PT, R23, 1.175494350822287508e-38, PT ;  /* 0x008000001700780b */ /* 0x000fe20003f0e000 */
[----:B------:R-:W-:Y:S02]  /*02a0*/  @P4 FMUL R2, R2, 0.25 ;  /* 0x3e80000002024820 */ /* 0x000fe40000400000 */
[----:B------:R0:W2:Y:S01]  /*02b0*/  MUFU.RCP R0, R10 ;  /* 0x0000000a00007308 */ /* 0x0000a20000001000 */
[----:B------:R-:W-:Y:S01]  /*02c0*/  FSEL R31, R22, 1, P4 ;  /* 0x3f800000161f7808 */ /* 0x000fe20002000000 */
[----:B------:R-:W-:Y:S01]  /*02d0*/  @!P3 FMUL R2, R2, 16777216 ;  /* 0x4b8000000202b820 */ /* 0x000fe20000400000 */
[C---:B-1----:R-:W-:Y:S02]  /*02e0*/  FSETP.GT.AND P1, PT, R27.reuse, 8.50705917302346158658e+37, PT ;  /* 0x7e8000001b00780b */ /* 0x042fe40003f24000 */
[----:B------:R-:W-:-:S03]  /*02f0*/  FSETP.GEU.AND P5, PT, R27, 1.175494350822287508e-38, PT ;  /* 0x008000001b00780b */ /* 0x000fc60003fae000 */
[----:B------:R-:W-:Y:S01]  /*0300*/  @P2 FMUL R23, R23, 0.25 ;  /* 0x3e80000017172820 */ /* 0x000fe20000400000 */
[----:B------:R-:W1:Y:S01]  /*0310*/  MUFU.RCP R2, R2 ;  /* 0x0000000200027308 */ /* 0x000e620000001000 */
[----:B------:R-:W-:Y:S02]  /*0320*/  @!P3 FMUL R31, R31, 16777216 ;  /* 0x4b8000001f1fb820 */ /* 0x000fe40000400000 */
[----:B------:R-:W-:Y:S01]  /*0330*/  @!P0 FMUL R23, R23, 16777216 ;  /* 0x4b80000017178820 */ /* 0x000fe20000400000 */
[----:B------:R-:W-:Y:S01]  /*0340*/  FSEL R30, R22, 1, P2 ;  /* 0x3f800000161e7808 */ /* 0x000fe20001000000 */
[----:B0-----:R-:W4:Y:S01]  /*0350*/  LDG.E.128 R8, desc[UR4][R8.64+0x800] ;  /* 0x0008000408087981 */ /* 0x001f22000c1e1d00 */
[----:B--2---:R-:W-:Y:S02]  /*0360*/  FMUL R0, R0, R5 ;  /* 0x0000000500007220 */ /* 0x004fe40000400000 */
[----:B------:R0:W2:Y:S01]  /*0370*/  MUFU.RCP R25, R23 ;  /* 0x0000001700197308 */ /* 0x0000a20000001000 */
[----:B------:R-:W4:Y:S01]  /*0380*/  LDG.E.128 R4, desc[UR4][R20.64+0x800] ;  /* 0x0008000414047981 */ /* 0x000f22000c1e1d00 */
[----:B-1----:R-:W-:Y:S01]  /*0390*/  FMUL R2, R2, R31 ;  /* 0x0000001f02027220 */ /* 0x002fe20000400000 */
[----:B------:R-:W-:-:S02]  /*03a0*/  FSEL R31, R22, 1, P1 ;  /* 0x3f800000161f7808 */ /* 0x000fc40000800000 */
[----:B0-----:R-:W5:Y:S01]  /*03b0*/  LDG.E.128 R20, desc[UR4][R28.64] ;  /* 0x000000041c147981 */ /* 0x001f62000c1e1d00 */
[----:B------:R-:W-:-:S04]  /*03c0*/  @P1 FMUL R27, R27, 0.25 ;  /* 0x3e8000001b1b1820 */ /* 0x000fc80000400000 */
[----:B------:R-:W-:Y:S01]  /*03d0*/  @!P5 FMUL R27, R27, 16777216 ;  /* 0x4b8000001b1bd820 */ /* 0x000fe20000400000 */
[----:B---3--:R-:W-:Y:S01]  /*03e0*/  FADD R19, R19, R15 ;  /* 0x0000000f13137221 */ /* 0x008fe20000000000 */
[----:B------:R-:W-:Y:S01]  /*03f0*/  FADD R18, R18, R14 ;  /* 0x0000000e12127221 */ /* 0x000fe20000000000 */
[----:B------:R-:W-:Y:S01]  /*0400*/  FADD R17, R17, R13 ;  /* 0x0000000d11117221 */ /* 0x000fe20000000000 */
[----:B------:R0:W1:Y:S02]  /*0410*/  MUFU.RCP R24, R27 ;  /* 0x0000001b00187308 */ /* 0x0000640000001000 */
[----:B0-----:R-:W-:Y:S02]  /*0420*/  FADD R27, R16, R12 ;  /* 0x0000000c101b7221 */ /* 0x001fe40000000000 */
[----:B------:R0:W3:Y:S01]  /*0430*/  LDG.E.128 R12, desc[UR4][R28.64+0x800] ;  /* 0x000800041c0c7981 */ /* 0x0000e2000c1e1d00 */
[----:B------:R-:W-:Y:S01]  /*0440*/  @!P0 FMUL R30, R30, 16777216 ;  /* 0x4b8000001e1e8820 */ /* 0x000fe20000400000 */
[----:B------:R-:W-:-:S03]  /*0450*/  @!P5 FMUL R31, R31, 16777216 ;  /* 0x4b8000001f1fd820 */ /* 0x000fc60000400000 */
[----:B--2---:R-:W-:Y:S01]  /*0460*/  FMUL R25, R25, R30 ;  /* 0x0000001e19197220 */ /* 0x004fe20000400000 */
[----:B-1----:R-:W-:Y:S02]  /*0470*/  FMUL R24, R24, R31 ;  /* 0x0000001f18187220 */ /* 0x002fe40000400000 */
[----:B------:R-:W1:Y:S02]  /*0480*/  LDC.64 R30, c[0x0][0x228] ;  /* 0x00008a00ff1e7b82 */ /* 0x000e640000000a00 */
[----:B-1----:R-:W-:-:S04]  /*0490*/  IMAD.WIDE R30, R3, 0x4, R30 ;  /* 0x00000004031e7825 */ /* 0x002fc800078e021e */
[----:B----4-:R-:W-:Y:S01]  /*04a0*/  FADD R16, R11, R7 ;  /* 0x000000070b107221 */ /* 0x010fe20000000000 */
[----:B------:R-:W-:Y:S01]  /*04b0*/  FADD R6, R10, R6 ;  /* 0x000000060a067221 */ /* 0x000fe20000000000 */
[----:B------:R-:W-:Y:S01]  /*04c0*/  FADD R5, R9, R5 ;  /* 0x0000000509057221 */ /* 0x000fe20000000000 */
[----:B------:R-:W-:Y:S02]  /*04d0*/  FADD R4, R8, R4 ;  /* 0x0000000408047221 */ /* 0x000fe40000000000 */
[----:B------:R-:W2:Y:S01]  /*04e0*/  LDG.E.128 R8, desc[UR4][R30.64] ;  /* 0x000000041e087981 */ /* 0x000ea2000c1e1d00 */
[----:B-----5:R-:W-:Y:S01]  /*04f0*/  FADD R22, R22, R18 ;  /* 0x0000001216167221 */ /* 0x020fe20000000000 */
[----:B------:R-:W-:Y:S02]  /*0500*/  FADD R23, R23, R19 ;  /* 0x0000001317177221 */ /* 0x000fe40000000000 */
[----:B------:R-:W1:Y:S01]  /*0510*/  LDC.64 R18, c[0x0][0x230] ;  /* 0x00008c00ff127b82 */ /* 0x000e620000000a00 */
[----:B------:R-:W-:Y:S01]  /*0520*/  FADD R27, R20, R27 ;  /* 0x0000001b141b7221 */ /* 0x000fe20000000000 */
[----:B0-----:R-:W-:Y:S01]  /*0530*/  FADD R28, R21, R17 ;  /* 0x00000011151c7221 */ /* 0x001fe20000000000 */
[----:B---3--:R-:W-:Y:S01]  /*0540*/  FADD R20, R12, R4 ;  /* 0x000000040c147221 */ /* 0x008fe20000000000 */
[----:B------:R-:W-:Y:S01]  /*0550*/  FADD R21, R13, R5 ;  /* 0x000000050d157221 */ /* 0x000fe20000000000 */
[----:B------:R-:W-:Y:S01]  /*0560*/  FADD R14, R14, R6 ;  /* 0x000000060e0e7221 */ /* 0x000fe20000000000 */
[----:B------:R-:W-:Y:S01]  /*0570*/  FADD R15, R15, R16 ;  /* 0x000000100f0f7221 */ /* 0x000fe20000000000 */
[----:B------:R0:W3:Y:S01]  /*0580*/  LDG.E.128 R4, desc[UR4][R30.64+0x800] ;  /* 0x000800041e047981 */ /* 0x0000e2000c1e1d00 */
[----:B------:R-:W4:Y:S01]  /*0590*/  LDC.64 R12, c[0x0][0x240] ;  /* 0x00009000ff0c7b82 */ /* 0x000f220000000a00 */
[----:B-1----:R-:W-:-:S06]  /*05a0*/  IMAD.WIDE R18, R26, 0x4, R18 ;  /* 0x000000041a127825 */ /* 0x002fcc00078e0212 */
[----:B------:R-:W5:Y:S01]  /*05b0*/  LDG.E.EL.128 R16, desc[UR4][R18.64] ;  /* 0x0000000412107981 */ /* 0x000f62000c2e1d00 */
[----:B0-----:R-:W0:Y:S01]  /*05c0*/  LDC.64 R30, c[0x0][0x250] ;  /* 0x00009400ff1e7b82 */ /* 0x001e220000000a00 */
[----:B----4-:R-:W-:-:S04]  /*05d0*/  IMAD.WIDE R12, R26, 0x4, R12 ;  /* 0x000000041a0c7825 */ /* 0x010fc800078e020c */
[----:B--2---:R-:W-:Y:S01]  /*05e0*/  FADD R10, R10, R22 ;  /* 0x000000160a0a7221 */ /* 0x004fe20000000000 */
[----:B------:R-:W-:Y:S01]  /*05f0*/  FADD R22, R9, R28 ;  /* 0x0000001c09167221 */ /* 0x000fe20000000000 */
[----:B------:R-:W-:Y:S02]  /*0600*/  FADD R27, R8, R27 ;  /* 0x0000001b081b7221 */ /* 0x000fe40000000000 */
[----:B------:R-:W1:Y:S01]  /*0610*/  LDC.64 R8, c[0x0][0x248] ;  /* 0x00009200ff087b82 */ /* 0x000e620000000a00 */
[----:B------:R-:W-:Y:S01]  /*0620*/  FADD R23, R11, R23 ;  /* 0x000000170b177221 */ /* 0x000fe20000000000 */
[----:B-1----:R-:W-:-:S04]  /*0630*/  IMAD.WIDE R8, R26, 0x4, R8 ;  /* 0x000000041a087825 */ /* 0x002fc800078e0208 */
[----:B---3--:R-:W-:Y:S01]  /*0640*/  FADD R14, R6, R14 ;  /* 0x0000000e060e7221 */ /* 0x008fe20000000000 */
[----:B------:R-:W-:Y:S01]  /*0650*/  FADD R28, R7, R15 ;  /* 0x0000000f071c7221 */ /* 0x000fe20000000000 */
[C---:B-----5:R-:W-:Y:S02]  /*0660*/  FADD R6, -R18.reuse, R10 ;  /* 0x0000000a12067221 */ /* 0x060fe40000000100 */
[----:B------:R-:W-:Y:S01]  /*0670*/  FADD R18, -R18, R14 ;  /* 0x0000000e12127221 */ /* 0x000fe20000000100 */
[----:B------:R-:W2:Y:S04]  /*0680*/  LDG.E.EL.128 R8, desc[UR4][R8.64] ;  /* 0x0000000408087981 */ /* 0x000ea8000c2e1d00 */
[----:B------:R-:W2:Y:S01]  /*0690*/  LDG.E.EL.128 R12, desc[UR4][R12.64] ;  /* 0x000000040c0c7981 */ /* 0x000ea2000c2e1d00 */
[----:B------:R-:W-:Y:S01]  /*06a0*/  FADD R26, R5, R21 ;  /* 0x00000015051a7221 */ /* 0x000fe20000000000 */
[----:B------:R-:W-:Y:S01]  /*06b0*/  FADD R5, R4, R20 ;  /* 0x0000001404057221 */ /* 0x000fe20000000000 */
[C---:B------:R-:W-:Y:S01]  /*06c0*/  FADD R4, -R16.reuse, R27 ;  /* 0x0000001b10047221 */ /* 0x040fe20000000100 */
[C---:B------:R-:W-:Y:S01]  /*06d0*/  FMUL R21, R25.reuse, R6 ;  /* 0x0000000619157220 */ /* 0x040fe20000400000 */
[----:B------:R-:W-:Y:S01]  /*06e0*/  FMUL R25, R25, R18 ;  /* 0x0000001219197220 */ /* 0x000fe20000400000 */
[----:B------:R-:W-:Y:S01]  /*06f0*/  FADD R16, -R16, R5 ;  /* 0x0000000510107221 */ /* 0x000fe20000000100 */
[----:B------:R-:W-:Y:S01]  /*0700*/  FADD R7, -R19, R23 ;  /* 0x0000001713077221 */ /* 0x000fe20000000100 */
[----:B------:R-:W-:Y:S01]  /*0710*/  FADD R5, -R17, R22 ;  /* 0x0000001611057221 */ /* 0x000fe20000000100 */
[----:B------:R-:W-:Y:S01]  /*0720*/  FADD R19, -R19, R28 ;  /* 0x0000001c13137221 */ /* 0x000fe20000000100 */
[----:B------:R-:W1:Y:S01]  /*0730*/  LDC.64 R22, c[0x0][0x258] ;  /* 0x00009600ff167b82 */ /* 0x000e620000000a00 */
[----:B------:R-:W-:Y:S01]  /*0740*/  FADD R17, -R17, R26 ;  /* 0x0000001a11117221 */ /* 0x000fe20000000100 */
[----:B------:R-:W-:-:S03]  /*0750*/  FMUL R20, R2, R5 ;  /* 0x0000000502147220 */ /* 0x000fc60000400000 */
[----:B------:R-:W-:Y:S01]  /*0760*/  FMUL R2, R2, R17 ;  /* 0x0000001102027220 */ /* 0x000fe20000400000 */
[----:B0-----:R-:W-:-:S04]  /*0770*/  IMAD.WIDE R30, R3, 0x4, R30 ;  /* 0x00000004031e7825 */ /* 0x001fc800078e021e */
[----:B-1----:R-:W-:-:S04]  /*0780*/  IMAD.WIDE R22, R3, 0x4, R22 ;  /* 0x0000000403167825 */ /* 0x002fc800078e0216 */
[C-C-:B--2---:R-:W-:Y:S01]  /*0790*/  FFMA R21, R14.reuse, R21, R10.reuse ;  /* 0x000000150e157223 */ /* 0x144fe2000000000a */
[----:B------:R-:W-:Y:S01]  /*07a0*/  FFMA R10, R14, R25, R10 ;  /* 0x000000190e0a7223 */ /* 0x000fe2000000000a */
[C---:B------:R-:W-:Y:S01]  /*07b0*/  FMUL R14, R24.reuse, R7 ;  /* 0x00000007180e7220 */ /* 0x040fe20000400000 */
[----:B------:R-:W-:Y:S01]  /*07c0*/  FMUL R24, R24, R19 ;  /* 0x0000001318187220 */ /* 0x000fe20000400000 */
[C---:B------:R-:W-:Y:S02]  /*07d0*/  FMUL R25, R0.reuse, R4 ;  /* 0x0000000400197220 */ /* 0x040fe40000400000 */
[C-C-:B------:R-:W-:Y:S01]  /*07e0*/  FFMA R14, R15.reuse, R14, R11.reuse ;  /* 0x0000000e0f0e7223 */ /* 0x140fe2000000000b */
[----:B------:R-:W-:Y:S01]  /*07f0*/  FFMA R11, R15, R24, R11 ;  /* 0x000000180f0b7223 */ /* 0x000fe2000000000b */
[----:B------:R-:W-:Y:S01]  /*0800*/  FMUL R15, R0, R16 ;  /* 0x00000010000f7220 */ /* 0x000fe20000400000 */
[C-C-:B------:R-:W-:Y:S01]  /*0810*/  FFMA R0, R13.reuse, R20, R9.reuse ;  /* 0x000000140d007223 */ /* 0x140fe20000000009 */
[----:B------:R-:W-:Y:S01]  /*0820*/  FFMA R9, R13, R2, R9 ;  /* 0x000000020d097223 */ /* 0x000fe20000000009 */
[C-C-:B------:R-:W-:Y:S01]  /*0830*/  FFMA R2, R12.reuse, R25, R8.reuse ;  /* 0x000000190c027223 */ /* 0x140fe20000000008 */
[----:B------:R-:W-:Y:S01]  /*0840*/  FFMA R8, R12, R15, R8 ;  /* 0x0000000f0c087223 */ /* 0x000fe20000000008 */
[----:B------:R-:W-:-:S02]  /*0850*/  FSETP.GEU.AND P6, PT, R11, RZ, PT ;  /* 0x000000ff0b00720b */ /* 0x000fc40003fce000 */
[----:B------:R-:W-:Y:S02]  /*0860*/  FSETP.GEU.AND P3, PT, R14, RZ, PT ;  /* 0x000000ff0e00720b */ /* 0x000fe40003f6e000 */
[----:B------:R-:W-:Y:S02]  /*0870*/  SEL R11, R11, RZ, P6 ;  /* 0x000000ff0b0b7207 */ /* 0x000fe40003000000 */
[----:B------:R-:W-:Y:S02]  /*0880*/  FSETP.GEU.AND P5, PT, R10, RZ, PT ;  /* 0x000000ff0a00720b */ /* 0x000fe40003fae000 */
[----:B------:R-:W-:Y:S02]  /*0890*/  FSETP.GEU.AND P4, PT, R9, RZ, PT ;  /* 0x000000ff0900720b */ /* 0x000fe40003f8e000 */
[----:B------:R-:W-:Y:S02]  /*08a0*/  FSETP.GEU.AND P0, PT, R8, RZ, PT ;  /* 0x000000ff0800720b */ /* 0x000fe40003f0e000 */
[----:B------:R-:W-:-:S02]  /*08b0*/  FSETP.GEU.AND P2, PT, R21, RZ, PT ;  /* 0x000000ff1500720b */ /* 0x000fc40003f4e000 */
[----:B------:R-:W-:Y:S02]  /*08c0*/  FSETP.GEU.AND P1, PT, R0, RZ, PT ;  /* 0x000000ff0000720b */ /* 0x000fe40003f2e000 */
[----:B------:R-:W-:Y:S02]  /*08d0*/  FSETP.GEU.AND P6, PT, R2, RZ, PT ;  /* 0x000000ff0200720b */ /* 0x000fe40003fce000 */
[----:B------:R-:W-:Y:S02]  /*08e0*/  SEL R15, R14, RZ, P3 ;  /* 0x000000ff0e0f7207 */ /* 0x000fe40001800000 */
[----:B------:R-:W-:Y:S02]  /*08f0*/  SEL R10, R10, RZ, P5 ;  /* 0x000000ff0a0a7207 */ /* 0x000fe40002800000 */
[----:B------:R-:W-:Y:S02]  /*0900*/  SEL R9, R9, RZ, P4 ;  /* 0x000000ff09097207 */ /* 0x000fe40002000000 */
[----:B------:R-:W-:-:S02]  /*0910*/  SEL R14, R21, RZ, P2 ;  /* 0x000000ff150e7207 */ /* 0x000fc40001000000 */
[----:B------:R-:W-:Y:S02]  /*0920*/  SEL R13, R0, RZ, P1 ;  /* 0x000000ff000d7207 */ /* 0x000fe40000800000 */
[----:B------:R-:W-:Y:S02]  /*0930*/  SEL R12, R2, RZ, P6 ;  /* 0x000000ff020c7207 */ /* 0x000fe40003000000 */
[----:B------:R-:W-:-:S03]  /*0940*/  SEL R8, R8, RZ, P0 ;  /* 0x000000ff08087207 */ /* 0x000fc60000000000 */
[----:B------:R-:W-:Y:S04]  /*0950*/  STG.E.128 desc[UR4][R30.64], R12 ;  /* 0x0000000c1e007986 */ /* 0x000fe8000c101d04 */
[----:B------:R-:W-:Y:S04]  /*0960*/  STG.E.128 desc[UR4][R30.64+0x800], R8 ;  /* 0x000800081e007986 */ /* 0x000fe8000c101d04 */
[----:B------:R-:W-:Y:S04]  /*0970*/  STG.E.128 desc[UR4][R22.64], R4 ;  /* 0x0000000416007986 */ /* 0x000fe8000c101d04 */
[----:B------:R-:W-:Y:S01]  /*0980*/  STG.E.128 desc[UR4][R22.64+0x800], R16 ;  /* 0x0008001016007986 */ /* 0x000fe2000c101d04 */
[----:B------:R-:W-:Y:S05]  /*0990*/  EXIT ;  /* 0x000000000000794d */ /* 0x000fea0003800000 */
.L_x_0:
[----:B------:R-:W-:-:S00]  /*09a0*/  BRA `(.L_x_0) ;  /* 0xfffffffc00fc7947 */ /* 0x000fc0000383ffff */
[----:B------:R-:W-:-:S00]  /*09b0*/  NOP ;  /* 0x0000000000007918 */ /* 0x000fc00000000000 */
        /* <DEDUP_REMOVED lines=12> */
.L_x_1:


//--------------------- .nv.global.init           --------------------------
	.section	.nv.global.init,"aw",@progbits
.nv.global.init:
	.type		_$_str,@object
	.size		_$_str,(_$_str_$_2 - _$_str)
_$_str:
        /*0000*/ 	.byte	0x5f, 0x5f, 0x43, 0x55, 0x44, 0x41, 0x5f, 0x46, 0x54, 0x5a, 0x00
	.type		_$_str_$_2,@object
	.size		_$_str_$_2,(.L_1 - _$_str_$_2)
_$_str_$_2:
        /*000b*/ 	.byte	0x5f, 0x5f, 0x43, 0x55, 0x44, 0x41, 0x5f, 0x50, 0x52, 0x45, 0x43, 0x5f, 0x53, 0x51, 0x52, 0x54
        /*001b*/ 	.byte	0x00
.L_1:


//--------------------- .nv.constant0.triton_poi_fused__native_batch_norm_legit_no_training_add_native_batch_norm_backward_relu_24 --------------------------
	.section	.nv.constant0.triton_poi_fused__native_batch_norm_legit_no_training_add_native_batch_norm_backward_relu_24,"a",@progbits
	.sectionflags	@""
	.align	4
.nv.constant0.triton_poi_fused__native_batch_norm_legit_no_training_add_native_batch_norm_backward_relu_24:
	.zero		612
